//
// Generated by NVIDIA NVVM Compiler
//
// Compiler Build ID: CL-36424714
// Cuda compilation tools, release 13.0, V13.0.88
// Based on NVVM 20.0.0
//

.version 9.0
.target sm_100
.address_size 64

	// .globl	_Z10evolve_gpuPdS_S_S_iddd

.visible .entry _Z10evolve_gpuPdS_S_S_iddd(
	.param .u64 .ptr .align 1 _Z10evolve_gpuPdS_S_S_iddd_param_0,
	.param .u64 .ptr .align 1 _Z10evolve_gpuPdS_S_S_iddd_param_1,
	.param .u64 .ptr .align 1 _Z10evolve_gpuPdS_S_S_iddd_param_2,
	.param .u64 .ptr .align 1 _Z10evolve_gpuPdS_S_S_iddd_param_3,
	.param .u32 _Z10evolve_gpuPdS_S_S_iddd_param_4,
	.param .f64 _Z10evolve_gpuPdS_S_S_iddd_param_5,
	.param .f64 _Z10evolve_gpuPdS_S_S_iddd_param_6,
	.param .f64 _Z10evolve_gpuPdS_S_S_iddd_param_7
)
{
	.reg .pred 	%p<20>;
	.reg .b32 	%r<22>;
	.reg .b32 	%f<14>;
	.reg .b64 	%rd<26>;
	.reg .b64 	%fd<43>;

	ld.param.u64 	%rd5, [_Z10evolve_gpuPdS_S_S_iddd_param_0];
	ld.param.u64 	%rd3, [_Z10evolve_gpuPdS_S_S_iddd_param_2];
	ld.param.u32 	%r5, [_Z10evolve_gpuPdS_S_S_iddd_param_4];
	ld.param.f64 	%fd1, [_Z10evolve_gpuPdS_S_S_iddd_param_5];
	cvta.to.global.u64 	%rd1, %rd5;
	mov.u32 	%r6, %ctaid.x;
	mov.u32 	%r7, %ntid.x;
	mov.u32 	%r8, %tid.x;
	mad.lo.s32 	%r1, %r6, %r7, %r8;
	mov.u32 	%r9, %ctaid.y;
	mov.u32 	%r10, %ntid.y;
	mov.u32 	%r11, %tid.y;
	mad.lo.s32 	%r12, %r9, %r10, %r11;
	max.s32 	%r13, %r1, %r12;
	setp.ge.s32 	%p3, %r13, %r5;
	@%p3 bra 	$L__BB0_6;
	mad.lo.s32 	%r3, %r5, %r1, %r12;
	setp.eq.s32 	%p5, %r1, 0;
	add.s32 	%r14, %r5, -1;
	setp.eq.s32 	%p6, %r1, %r14;
	or.pred  	%p7, %p5, %p6;
	setp.eq.s32 	%p8, %r12, 0;
	or.pred  	%p9, %p8, %p7;
	setp.eq.s32 	%p10, %r12, %r14;
	or.pred  	%p11, %p9, %p10;
	setp.eq.s32 	%p12, %r1, 1;
	or.pred  	%p13, %p12, %p11;
	mov.pred 	%p19, -1;
	@%p13 bra 	$L__BB0_3;
	add.s32 	%r15, %r5, -2;
	setp.eq.s32 	%p19, %r1, %r15;
$L__BB0_3:
	setp.eq.s32 	%p14, %r12, 1;
	add.s32 	%r16, %r5, -2;
	setp.eq.s32 	%p15, %r12, %r16;
	or.pred  	%p16, %p14, %p15;
	or.pred  	%p17, %p19, %p16;
	not.pred 	%p18, %p17;
	@%p18 bra 	$L__BB0_5;
	mul.wide.s32 	%rd21, %r3, 8;
	add.s64 	%rd22, %rd1, %rd21;
	mov.b64 	%rd23, 0;
	st.global.u64 	[%rd22], %rd23;
	bra.uni 	$L__BB0_6;
$L__BB0_5:
	ld.param.f64 	%fd42, [_Z10evolve_gpuPdS_S_S_iddd_param_7];
	ld.param.f64 	%fd41, [_Z10evolve_gpuPdS_S_S_iddd_param_6];
	ld.param.u64 	%rd25, [_Z10evolve_gpuPdS_S_S_iddd_param_3];
	ld.param.u64 	%rd24, [_Z10evolve_gpuPdS_S_S_iddd_param_1];
	cvta.to.global.u64 	%rd6, %rd24;
	mul.wide.s32 	%rd7, %r3, 8;
	add.s64 	%rd8, %rd6, %rd7;
	ld.global.f64 	%fd4, [%rd8];
	add.f64 	%fd5, %fd4, %fd4;
	cvta.to.global.u64 	%rd9, %rd3;
	add.s64 	%rd10, %rd9, %rd7;
	ld.global.f64 	%fd6, [%rd10];
	sub.f64 	%fd7, %fd5, %fd6;
	mul.f64 	%fd8, %fd41, %fd41;
	mul.f64 	%fd9, %fd8, 0d3FB999999999999A;
	ld.global.f64 	%fd10, [%rd8+-8];
	ld.global.f64 	%fd11, [%rd8+8];
	add.f64 	%fd12, %fd10, %fd11;
	sub.s32 	%r17, %r3, %r5;
	mul.wide.s32 	%rd11, %r17, 8;
	add.s64 	%rd12, %rd6, %rd11;
	ld.global.f64 	%fd13, [%rd12];
	add.f64 	%fd14, %fd12, %fd13;
	mul.wide.s32 	%rd13, %r5, 8;
	add.s64 	%rd14, %rd8, %rd13;
	ld.global.f64 	%fd15, [%rd14];
	add.f64 	%fd16, %fd14, %fd15;
	ld.global.f64 	%fd17, [%rd12+-8];
	ld.global.f64 	%fd18, [%rd12+8];
	add.f64 	%fd19, %fd17, %fd18;
	ld.global.f64 	%fd20, [%rd14+-8];
	add.f64 	%fd21, %fd19, %fd20;
	ld.global.f64 	%fd22, [%rd14+8];
	add.f64 	%fd23, %fd21, %fd22;
	fma.rn.f64 	%fd24, %fd23, 0d3FD0000000000000, %fd16;
	ld.global.f64 	%fd25, [%rd8+-16];
	ld.global.f64 	%fd26, [%rd8+16];
	add.f64 	%fd27, %fd25, %fd26;
	shl.b32 	%r18, %r5, 1;
	sub.s32 	%r19, %r3, %r18;
	mul.wide.s32 	%rd15, %r19, 8;
	add.s64 	%rd16, %rd6, %rd15;
	ld.global.f64 	%fd28, [%rd16];
	add.f64 	%fd29, %fd27, %fd28;
	add.s64 	%rd17, %rd14, %rd13;
	ld.global.f64 	%fd30, [%rd17];
	add.f64 	%fd31, %fd29, %fd30;
	fma.rn.f64 	%fd32, %fd31, 0d3FC0000000000000, %fd24;
	fma.rn.f64 	%fd33, %fd4, 0dC016000000000000, %fd32;
	mul.f64 	%fd34, %fd1, %fd1;
	div.rn.f64 	%fd35, %fd33, %fd34;
	cvta.to.global.u64 	%rd18, %rd25;
	add.s64 	%rd19, %rd18, %rd7;
	ld.global.f64 	%fd36, [%rd19];
	cvt.rn.f32.f64 	%f1, %fd42;
	fma.rn.f32 	%f2, %f1, 0fBBBB989D, 0f3F000000;
	cvt.sat.f32.f32 	%f3, %f2;
	mov.f32 	%f4, 0f4B400001;
	mov.f32 	%f5, 0f437C0000;
	fma.rm.f32 	%f6, %f3, %f5, %f4;
	add.f32 	%f7, %f6, 0fCB40007F;
	neg.f32 	%f8, %f7;
	fma.rn.f32 	%f9, %f1, 0fBFB8AA3B, %f8;
	fma.rn.f32 	%f10, %f1, 0fB2A57060, %f9;
	mov.b32 	%r20, %f6;
	shl.b32 	%r21, %r20, 23;
	mov.b32 	%f11, %r21;
	ex2.approx.ftz.f32 	%f12, %f10;
	mul.f32 	%f13, %f12, %f11;
	cvt.f64.f32 	%fd37, %f13;
	mul.f64 	%fd38, %fd36, %fd37;
	sub.f64 	%fd39, %fd35, %fd38;
	fma.rn.f64 	%fd40, %fd9, %fd39, %fd7;
	add.s64 	%rd20, %rd1, %rd7;
	st.global.f64 	[%rd20], %fd40;
$L__BB0_6:
	ret;

}


// ===== COMPILED SASS (sm_100) =====

	.target	sm_100

	.elftype	@"ET_EXEC"


//--------------------- .note.nv.tkinfo           --------------------------
	.section	.note.nv.tkinfo,"",@"SHT_NOTE"
	.sectionflags	@"SHF_NOTE_NV_TKINFO"
	.tkinfo
        /*0018*/ 	.word	0x00000002
        /*0030*/ 	.string	""
        /*0030*/ 	.string	"ptxas"
        /*0030*/ 	.string	"Cuda compilation tools, release 13.0, V13.0.88"
        /*0030*/ 	.string	"Build cuda_13.0.r13.0/compiler.36424714_0"
        /*0030*/ 	.string	"-arch sm_100 -m 64 "



//--------------------- .note.nv.cuinfo           --------------------------
	.section	.note.nv.cuinfo,"",@"SHT_NOTE"
	.sectionflags	@"SHF_NOTE_NV_CUINFO"
        /*0018*/ 	.short	0x0002
        /*001a*/ 	.short	0x0064
        /*001c*/ 	.short	0x0082
	.zero		2


//--------------------- .nv.info                  --------------------------
	.section	.nv.info,"",@"SHT_CUDA_INFO"
	.align	4


	//----- nvinfo : EIATTR_REGCOUNT
	.align		4
        /*0000*/ 	.byte	0x04, 0x2f
        /*0002*/ 	.short	(.L_1 - .L_0)
	.align		4
.L_0:
        /*0004*/ 	.word	index@(_Z10evolve_gpuPdS_S_S_iddd)
        /*0008*/ 	.word	0x00000020


	//----- nvinfo : EIATTR_FRAME_SIZE
	.align		4
.L_1:
        /*000c*/ 	.byte	0x04, 0x11
        /*000e*/ 	.short	(.L_3 - .L_2)
	.align		4
.L_2:
        /*0010*/ 	.word	index@($__internal_0_$__cuda_sm20_div_rn_f64_full)
        /*0014*/ 	.word	0x00000000


	//----- nvinfo : EIATTR_FRAME_SIZE
	.align		4
.L_3:
        /*0018*/ 	.byte	0x04, 0x11
        /*001a*/ 	.short	(.L_5 - .L_4)
	.align		4
.L_4:
        /*001c*/ 	.word	index@(_Z10evolve_gpuPdS_S_S_iddd)
        /*0020*/ 	.word	0x00000000


	//----- nvinfo : EIATTR_MIN_STACK_SIZE
	.align		4
.L_5:
        /*0024*/ 	.byte	0x04, 0x12
        /*0026*/ 	.short	(.L_7 - .L_6)
	.align		4
.L_6:
        /*0028*/ 	.word	index@(_Z10evolve_gpuPdS_S_S_iddd)
        /*002c*/ 	.word	0x00000000
.L_7:


//--------------------- .nv.compat                --------------------------
	.section	.nv.compat,"",@"SHT_CUDA_COMPAT_INFO"
	.align	4
        /*0000*/ 	.byte	0x02, 0x09, 0x00, 0x00, 0x02, 0x02, 0x01, 0x00, 0x02, 0x05, 0x05, 0x00, 0x03, 0x07, 0x01, 0x01
        /*0010*/ 	.byte	0x02, 0x03, 0x00, 0x00, 0x02, 0x06, 0x01, 0x00, 0x04, 0x0b, 0x08, 0x00, 0x01, 0x00, 0x00, 0x00
        /*0020*/ 	.byte	0x00, 0x00, 0x00, 0x00


//--------------------- .nv.info._Z10evolve_gpuPdS_S_S_iddd --------------------------
	.section	.nv.info._Z10evolve_gpuPdS_S_S_iddd,"",@"SHT_CUDA_INFO"
	.sectionflags	@""
	.align	4


	//----- nvinfo : EIATTR_CUDA_API_VERSION
	.align		4
        /*0000*/ 	.byte	0x04, 0x37
        /*0002*/ 	.short	(.L_9 - .L_8)
.L_8:
        /*0004*/ 	.word	0x00000082


	//----- nvinfo : EIATTR_KPARAM_INFO
	.align		4
.L_9:
        /*0008*/ 	.byte	0x04, 0x17
        /*000a*/ 	.short	(.L_11 - .L_10)
.L_10:
        /*000c*/ 	.word	0x00000000
        /*0010*/ 	.short	0x0007
        /*0012*/ 	.short	0x0038
        /*0014*/ 	.byte	0x00, 0xf0, 0x21, 0x00


	//----- nvinfo : EIATTR_KPARAM_INFO
	.align		4
.L_11:
        /*0018*/ 	.byte	0x04, 0x17
        /*001a*/ 	.short	(.L_13 - .L_12)
.L_12:
        /*001c*/ 	.word	0x00000000
        /*0020*/ 	.short	0x0006
        /*0022*/ 	.short	0x0030
        /*0024*/ 	.byte	0x00, 0xf0, 0x21, 0x00


	//----- nvinfo : EIATTR_KPARAM_INFO
	.align		4
.L_13:
        /*0028*/ 	.byte	0x04, 0x17
        /*002a*/ 	.short	(.L_15 - .L_14)
.L_14:
        /*002c*/ 	.word	0x00000000
        /*0030*/ 	.short	0x0005
        /*0032*/ 	.short	0x0028
        /*0034*/ 	.byte	0x00, 0xf0, 0x21, 0x00


	//----- nvinfo : EIATTR_KPARAM_INFO
	.align		4
.L_15:
        /*0038*/ 	.byte	0x04, 0x17
        /*003a*/ 	.short	(.L_17 - .L_16)
.L_16:
        /*003c*/ 	.word	0x00000000
        /*0040*/ 	.short	0x0004
        /*0042*/ 	.short	0x0020
        /*0044*/ 	.byte	0x00, 0xf0, 0x11, 0x00


	//----- nvinfo : EIATTR_KPARAM_INFO
	.align		4
.L_17:
        /*0048*/ 	.byte	0x04, 0x17
        /*004a*/ 	.short	(.L_19 - .L_18)
.L_18:
        /*004c*/ 	.word	0x00000000
        /*0050*/ 	.short	0x0003
        /*0052*/ 	.short	0x0018
        /*0054*/ 	.byte	0x00, 0xf5, 0x21, 0x00


	//----- nvinfo : EIATTR_KPARAM_INFO
	.align		4
.L_19:
        /*0058*/ 	.byte	0x04, 0x17
        /*005a*/ 	.short	(.L_21 - .L_20)
.L_20:
        /*005c*/ 	.word	0x00000000
        /*0060*/ 	.short	0x0002
        /*0062*/ 	.short	0x0010
        /*0064*/ 	.byte	0x00, 0xf5, 0x21, 0x00


	//----- nvinfo : EIATTR_KPARAM_INFO
	.align		4
.L_21:
        /*0068*/ 	.byte	0x04, 0x17
        /*006a*/ 	.short	(.L_23 - .L_22)
.L_22:
        /*006c*/ 	.word	0x00000000
        /*0070*/ 	.short	0x0001
        /*0072*/ 	.short	0x0008
        /*0074*/ 	.byte	0x00, 0xf5, 0x21, 0x00


	//----- nvinfo : EIATTR_KPARAM_INFO
	.align		4
.L_23:
        /*0078*/ 	.byte	0x04, 0x17
        /*007a*/ 	.short	(.L_25 - .L_24)
.L_24:
        /*007c*/ 	.word	0x00000000
        /*0080*/ 	.short	0x0000
        /*0082*/ 	.short	0x0000
        /*0084*/ 	.byte	0x00, 0xf5, 0x21, 0x00


	//----- nvinfo : EIATTR_SPARSE_MMA_MASK
	.align		4
.L_25:
        /*0088*/ 	.byte	0x03, 0x50
        /*008a*/ 	.short	0x0000


	//----- nvinfo : EIATTR_MAXREG_COUNT
	.align		4
        /*008c*/ 	.byte	0x03, 0x1b
        /*008e*/ 	.short	0x00ff


	//----- nvinfo : EIATTR_MERCURY_ISA_VERSION
	.align		4
        /*0090*/ 	.byte	0x03, 0x5f
        /*0092*/ 	.short	0x0101


	//----- nvinfo : EIATTR_VRC_CTA_INIT_COUNT
	.align		4
        /*0094*/ 	.byte	0x02, 0x4a
	.zero		1
	.zero		1


	//----- nvinfo : EIATTR_EXIT_INSTR_OFFSETS
	.align		4
        /*0098*/ 	.byte	0x04, 0x1c
        /*009a*/ 	.short	(.L_27 - .L_26)


	//   ....[0]....
.L_26:
        /*009c*/ 	.word	0x000000c0


	//   ....[1]....
        /*00a0*/ 	.word	0x000001d0


	//   ....[2]....
        /*00a4*/ 	.word	0x00000730


	//----- nvinfo : EIATTR_CRS_STACK_SIZE
	.align		4
.L_27:
        /*00a8*/ 	.byte	0x04, 0x1e
        /*00aa*/ 	.short	(.L_29 - .L_28)
.L_28:
        /*00ac*/ 	.word	0x00000000


	//----- nvinfo : EIATTR_CBANK_PARAM_SIZE
	.align		4
.L_29:
        /*00b0*/ 	.byte	0x03, 0x19
        /*00b2*/ 	.short	0x0040


	//----- nvinfo : EIATTR_PARAM_CBANK
	.align		4
        /*00b4*/ 	.byte	0x04, 0x0a
        /*00b6*/ 	.short	(.L_31 - .L_30)
	.align		4
.L_30:
        /*00b8*/ 	.word	index@(.nv.constant0._Z10evolve_gpuPdS_S_S_iddd)
        /*00bc*/ 	.short	0x0380
        /*00be*/ 	.short	0x0040


	//----- nvinfo : EIATTR_SW_WAR
	.align		4
.L_31:
        /*00c0*/ 	.byte	0x04, 0x36
        /*00c2*/ 	.short	(.L_33 - .L_32)
.L_32:
        /*00c4*/ 	.word	0x00000008
.L_33:


//--------------------- .nv.callgraph             --------------------------
	.section	.nv.callgraph,"",@"SHT_CUDA_CALLGRAPH"
	.align	4
	.sectionentsize	8
	.align		4
        /*0000*/ 	.word	0x00000000
	.align		4
        /*0004*/ 	.word	0xffffffff
	.align		4
        /*0008*/ 	.word	0x00000000
	.align		4
        /*000c*/ 	.word	0xfffffffe
	.align		4
        /*0010*/ 	.word	0x00000000
	.align		4
        /*0014*/ 	.word	0xfffffffd
	.align		4
        /*0018*/ 	.word	0x00000000
	.align		4
        /*001c*/ 	.word	0xfffffffc


//--------------------- .text._Z10evolve_gpuPdS_S_S_iddd --------------------------
	.section	.text._Z10evolve_gpuPdS_S_S_iddd,"ax",@progbits
	.align	128
        .global         _Z10evolve_gpuPdS_S_S_iddd
        .type           _Z10evolve_gpuPdS_S_S_iddd,@function
        .size           _Z10evolve_gpuPdS_S_S_iddd,(.L_x_8 - _Z10evolve_gpuPdS_S_S_iddd)
        .other          _Z10evolve_gpuPdS_S_S_iddd,@"STO_CUDA_ENTRY STV_DEFAULT"
_Z10evolve_gpuPdS_S_S_iddd:
.text._Z10evolve_gpuPdS_S_S_iddd:
[----:B------:R-:W-:Y:S01]  /*0000*/  LDC R1, c[0x0][0x37c] ;  /* 0x0000df00ff017b82 */ /* 0x000fe20000000800 */
[----:B------:R-:W0:Y:S07]  /*0010*/  S2R R3, SR_TID.X ;  /* 0x0000000000037919 */ /* 0x000e2e0000002100 */
[----:B------:R-:W0:Y:S01]  /*0020*/  LDC R0, c[0x0][0x360] ;  /* 0x0000d800ff007b82 */ /* 0x000e220000000800 */
[----:B------:R-:W1:Y:S07]  /*0030*/  S2R R2, SR_TID.Y ;  /* 0x0000000000027919 */ /* 0x000e6e0000002200 */
[----:B------:R-:W0:Y:S08]  /*0040*/  S2UR UR4, SR_CTAID.X ;  /* 0x00000000000479c3 */ /* 0x000e300000002500 */
[----:B------:R-:W1:Y:S08]  /*0050*/  S2UR UR5, SR_CTAID.Y ;  /* 0x00000000000579c3 */ /* 0x000e700000002600 */
[----:B------:R-:W1:Y:S08]  /*0060*/  LDC R7, c[0x0][0x364] ;  /* 0x0000d900ff077b82 */ /* 0x000e700000000800 */
[----:B------:R-:W2:Y:S01]  /*0070*/  LDC R5, c[0x0][0x3a0] ;  /* 0x0000e800ff057b82 */ /* 0x000ea20000000800 */
[----:B0-----:R-:W-:-:S02]  /*0080*/  IMAD R0, R0, UR4, R3 ;  /* 0x0000000400007c24 */ /* 0x001fc4000f8e0203 */
[----:B-1----:R-:W-:-:S05]  /*0090*/  IMAD R7, R7, UR5, R2 ;  /* 0x0000000507077c24 */ /* 0x002fca000f8e0202 */
[----:B------:R-:W-:-:S04]  /*00a0*/  VIMNMX R2, PT, PT, R0, R7, !PT ;  /* 0x0000000700027248 */ /* 0x000fc80007fe0100 */
[----:B--2---:R-:W-:-:S13]  /*00b0*/  ISETP.GE.AND P0, PT, R2, R5, PT ;  /* 0x000000050200720c */ /* 0x004fda0003f06270 */
[----:B------:R-:W-:Y:S05]  /*00c0*/  @P0 EXIT ;  /* 0x000000000000094d */ /* 0x000fea0003800000 */
[C---:B------:R-:W-:Y:S01]  /*00d0*/  VIADD R2, R5.reuse, 0xffffffff ;  /* 0xffffffff05027836 */ /* 0x040fe20000000000 */
[----:B------:R-:W0:Y:S01]  /*00e0*/  LDCU.64 UR4, c[0x0][0x358] ;  /* 0x00006b00ff0477ac */ /* 0x000e220008000a00 */
[----:B------:R-:W-:-:S03]  /*00f0*/  VIADD R3, R5, 0xfffffffe ;  /* 0xfffffffe05037836 */ /* 0x000fc60000000000 */
[C---:B------:R-:W-:Y:S02]  /*0100*/  ISETP.NE.AND P0, PT, R0.reuse, R2, PT ;  /* 0x000000020000720c */ /* 0x040fe40003f05270 */
[C---:B------:R-:W-:Y:S02]  /*0110*/  ISETP.NE.AND P1, PT, R7.reuse, R3, PT ;  /* 0x000000030700720c */ /* 0x040fe40003f25270 */
[----:B------:R-:W-:Y:S02]  /*0120*/  ISETP.EQ.OR P0, PT, R0, RZ, !P0 ;  /* 0x000000ff0000720c */ /* 0x000fe40004702670 */
[C---:B------:R-:W-:Y:S02]  /*0130*/  ISETP.EQ.OR P1, PT, R7.reuse, 0x1, !P1 ;  /* 0x000000010700780c */ /* 0x040fe40004f22670 */
[----:B------:R-:W-:-:S04]  /*0140*/  ISETP.EQ.OR P0, PT, R7, RZ, P0 ;  /* 0x000000ff0700720c */ /* 0x000fc80000702670 */
[----:B------:R-:W-:-:S04]  /*0150*/  ISETP.EQ.OR P0, PT, R7, R2, P0 ;  /* 0x000000020700720c */ /* 0x000fc80000702670 */
[----:B------:R-:W-:-:S04]  /*0160*/  ISETP.EQ.OR P0, PT, R0, 0x1, P0 ;  /* 0x000000010000780c */ /* 0x000fc80000702670 */
[C---:B------:R-:W-:Y:S01]  /*0170*/  ISETP.EQ.OR P0, PT, R0.reuse, R3, P0 ;  /* 0x000000030000720c */ /* 0x040fe20000702670 */
[----:B------:R-:W-:-:S03]  /*0180*/  IMAD R0, R0, R5, R7 ;  /* 0x0000000500007224 */ /* 0x000fc600078e0207 */
[----:B------:R-:W-:-:S13]  /*0190*/  PLOP3.LUT P0, PT, P0, P1, PT, 0xf8, 0x8f ;  /* 0x00000000008f781c */ /* 0x000fda0000703f70 */
[----:B------:R-:W1:Y:S02]  /*01a0*/  @P0 LDC.64 R2, c[0x0][0x380] ;  /* 0x0000e000ff020b82 */ /* 0x000e640000000a00 */
[----:B-1----:R-:W-:-:S05]  /*01b0*/  @P0 IMAD.WIDE R2, R0, 0x8, R2 ;  /* 0x0000000800020825 */ /* 0x002fca00078e0202 */
[----:B0-----:R0:W-:Y:S01]  /*01c0*/  @P0 STG.E.64 desc[UR4][R2.64], RZ ;  /* 0x000000ff02000986 */ /* 0x0011e2000c101b04 */
[----:B------:R-:W-:Y:S05]  /*01d0*/  @P0 EXIT ;  /* 0x000000000000094d */ /* 0x000fea0003800000 */
[----:B------:R-:W1:Y:S02]  /*01e0*/  LDC.64 R14, c[0x0][0x388] ;  /* 0x0000e200ff0e7b82 */ /* 0x000e640000000a00 */
[----:B-1----:R-:W-:-:S05]  /*01f0*/  IMAD.WIDE R26, R0, 0x8, R14 ;  /* 0x00000008001a7825 */ /* 0x002fca00078e020e */
[----:B------:R-:W2:Y:S04]  /*0200*/  LDG.E.64 R6, desc[UR4][R26.64+-0x8] ;  /* 0xfffff8041a067981 */ /* 0x000ea8000c1e1b00 */
[----:B------:R-:W2:Y:S01]  /*0210*/  LDG.E.64 R12, desc[UR4][R26.64+0x8] ;  /* 0x000008041a0c7981 */ /* 0x000ea2000c1e1b00 */
[--C-:B------:R-:W-:Y:S02]  /*0220*/  IMAD.IADD R17, R0, 0x1, -R5.reuse ;  /* 0x0000000100117824 */ /* 0x100fe400078e0a05 */
[----:B------:R-:W-:Y:S01]  /*0230*/  IMAD.MOV R19, RZ, RZ, -R5 ;  /* 0x000000ffff137224 */ /* 0x000fe200078e0a05 */
[----:B0-----:R-:W3:Y:S01]  /*0240*/  LDG.E.64 R2, desc[UR4][R26.64+-0x10] ;  /* 0xfffff0041a027981 */ /* 0x001ee2000c1e1b00 */
[----:B------:R-:W-:-:S03]  /*0250*/  IMAD.WIDE R16, R17, 0x8, R14 ;  /* 0x0000000811107825 */ /* 0x000fc600078e020e */
[----:B------:R-:W3:Y:S04]  /*0260*/  LDG.E.64 R10, desc[UR4][R26.64+0x10] ;  /* 0x000010041a0a7981 */ /* 0x000ee8000c1e1b00 */
[----:B------:R-:W4:Y:S04]  /*0270*/  LDG.E.64 R24, desc[UR4][R16.64] ;  /* 0x0000000410187981 */ /* 0x000f28000c1e1b00 */
[----:B------:R-:W5:Y:S04]  /*0280*/  LDG.E.64 R22, desc[UR4][R16.64+-0x8] ;  /* 0xfffff80410167981 */ /* 0x000f68000c1e1b00 */
[----:B------:R-:W5:Y:S01]  /*0290*/  LDG.E.64 R20, desc[UR4][R16.64+0x8] ;  /* 0x0000080410147981 */ /* 0x000f62000c1e1b00 */
[----:B------:R-:W-:-:S04]  /*02a0*/  IMAD.WIDE R28, R5, 0x8, R26 ;  /* 0x00000008051c7825 */ /* 0x000fc800078e021a */
[----:B------:R-:W-:Y:S01]  /*02b0*/  IMAD R19, R19, 0x2, R0 ;  /* 0x0000000213137824 */ /* 0x000fe200078e0200 */
[----:B------:R-:W3:Y:S03]  /*02c0*/  LDG.E.64 R8, desc[UR4][R28.64+-0x8] ;  /* 0xfffff8041c087981 */ /* 0x000ee6000c1e1b00 */
[----:B------:R-:W-:Y:S01]  /*02d0*/  IMAD.WIDE R14, R19, 0x8, R14 ;  /* 0x00000008130e7825 */ /* 0x000fe200078e020e */
[----:B------:R-:W3:Y:S03]  /*02e0*/  LDG.E.64 R16, desc[UR4][R28.64+0x8] ;  /* 0x000008041c107981 */ /* 0x000ee6000c1e1b00 */
[----:B------:R-:W-:Y:S02]  /*02f0*/  IMAD.WIDE R18, R5, 0x8, R28 ;  /* 0x0000000805127825 */ /* 0x000fe400078e021c */
[----:B------:R5:W3:Y:S04]  /*0300*/  LDG.E.64 R4, desc[UR4][R26.64] ;  /* 0x000000041a047981 */ /* 0x000ae8000c1e1b00 */
[----:B------:R-:W3:Y:S01]  /*0310*/  LDG.E.64 R18, desc[UR4][R18.64] ;  /* 0x0000000412127981 */ /* 0x000ee2000c1e1b00 */
[----:B--2---:R-:W-:-:S03]  /*0320*/  DADD R6, R6, R12 ;  /* 0x0000000006067229 */ /* 0x004fc6000000000c */
[----:B------:R-:W2:Y:S04]  /*0330*/  LDG.E.64 R12, desc[UR4][R14.64] ;  /* 0x000000040e0c7981 */ /* 0x000ea8000c1e1b00 */
[----:B------:R-:W2:Y:S01]  /*0340*/  LDG.E.64 R14, desc[UR4][R28.64] ;  /* 0x000000041c0e7981 */ /* 0x000ea2000c1e1b00 */
[----:B----4-:R-:W-:Y:S02]  /*0350*/  DADD R24, R6, R24 ;  /* 0x0000000006187229 */ /* 0x010fe40000000018 */
[----:B------:R-:W0:Y:S02]  /*0360*/  LDC.64 R6, c[0x0][0x390] ;  /* 0x0000e400ff067b82 */ /* 0x000e240000000a00 */
[----:B0-----:R-:W-:-:S06]  /*0370*/  IMAD.WIDE R6, R0, 0x8, R6 ;  /* 0x0000000800067825 */ /* 0x001fcc00078e0206 */
[----:B------:R-:W4:Y:S01]  /*0380*/  LDG.E.64 R6, desc[UR4][R6.64] ;  /* 0x0000000406067981 */ /* 0x000f22000c1e1b00 */
[----:B-----5:R-:W-:Y:S01]  /*0390*/  DADD R26, R22, R20 ;  /* 0x00000000161a7229 */ /* 0x020fe20000000014 */
[----:B------:R-:W0:Y:S01]  /*03a0*/  LDC.64 R20, c[0x0][0x3a8] ;  /* 0x0000ea00ff147b82 */ /* 0x000e220000000a00 */
[----:B------:R-:W-:Y:S01]  /*03b0*/  IMAD.MOV.U32 R22, RZ, RZ, 0x1 ;  /* 0x00000001ff167424 */ /* 0x000fe200078e00ff */
[----:B---3--:R-:W-:Y:S02]  /*03c0*/  DADD R2, R2, R10 ;  /* 0x0000000002027229 */ /* 0x008fe4000000000a */
[----:B0-----:R-:W-:-:S06]  /*03d0*/  DMUL R20, R20, R20 ;  /* 0x0000001414147228 */ /* 0x001fcc0000000000 */
[----:B------:R-:W0:Y:S01]  /*03e0*/  MUFU.RCP64H R23, R21 ;  /* 0x0000001500177308 */ /* 0x000e220000001800 */
[----:B------:R-:W-:-:S08]  /*03f0*/  DADD R8, R26, R8 ;  /* 0x000000001a087229 */ /* 0x000fd00000000008 */
[----:B------:R-:W-:Y:S02]  /*0400*/  DADD R8, R8, R16 ;  /* 0x0000000008087229 */ /* 0x000fe40000000010 */
[----:B0-----:R-:W-:-:S08]  /*0410*/  DFMA R10, -R20, R22, 1 ;  /* 0x3ff00000140a742b */ /* 0x001fd00000000116 */
[----:B------:R-:W-:-:S08]  /*0420*/  DFMA R10, R10, R10, R10 ;  /* 0x0000000a0a0a722b */ /* 0x000fd0000000000a */
[----:B------:R-:W-:Y:S01]  /*0430*/  DFMA R10, R22, R10, R22 ;  /* 0x0000000a160a722b */ /* 0x000fe20000000016 */
[----:B------:R-:W-:Y:S01]  /*0440*/  UMOV UR6, 0x9999999a ;  /* 0x9999999a00067882 */ /* 0x000fe20000000000 */
[----:B------:R-:W-:Y:S01]  /*0450*/  UMOV UR7, 0x3fb99999 ;  /* 0x3fb9999900077882 */ /* 0x000fe20000000000 */
[----:B------:R-:W-:Y:S01]  /*0460*/  BSSY.RECONVERGENT B0, `(.L_x_0) ;  /* 0x0000017000007945 */ /* 0x000fe20003800200 */
[----:B--2---:R-:W-:Y:S02]  /*0470*/  DADD R2, R2, R12 ;  /* 0x0000000002027229 */ /* 0x004fe4000000000c */
[----:B------:R-:W-:-:S06]  /*0480*/  DADD R14, R24, R14 ;  /* 0x00000000180e7229 */ /* 0x000fcc000000000e */
[----:B------:R-:W-:Y:S02]  /*0490*/  DADD R2, R2, R18 ;  /* 0x0000000002027229 */ /* 0x000fe40000000012 */
[----:B------:R-:W-:Y:S02]  /*04a0*/  DFMA R8, R8, 0.25, R14 ;  /* 0x3fd000000808782b */ /* 0x000fe4000000000e */
[----:B------:R-:W-:Y:S01]  /*04b0*/  DFMA R12, -R20, R10, 1 ;  /* 0x3ff00000140c742b */ /* 0x000fe2000000010a */
[----:B------:R-:W0:Y:S05]  /*04c0*/  LDC.64 R14, c[0x0][0x3b0] ;  /* 0x0000ec00ff0e7b82 */ /* 0x000e2a0000000a00 */
[----:B------:R-:W-:-:S02]  /*04d0*/  DFMA R8, R2, 0.125, R8 ;  /* 0x3fc000000208782b */ /* 0x000fc40000000008 */
[----:B------:R-:W-:-:S06]  /*04e0*/  DFMA R12, R10, R12, R10 ;  /* 0x0000000c0a0c722b */ /* 0x000fcc000000000a */
[----:B------:R-:W-:-:S08]  /*04f0*/  DFMA R8, R4, -5.5, R8 ;  /* 0xc01600000408782b */ /* 0x000fd00000000008 */
[----:B------:R-:W-:-:S08]  /*0500*/  DMUL R2, R8, R12 ;  /* 0x0000000c08027228 */ /* 0x000fd00000000000 */
[----:B------:R-:W-:-:S08]  /*0510*/  DFMA R10, -R20, R2, R8 ;  /* 0x00000002140a722b */ /* 0x000fd00000000108 */
[----:B------:R-:W-:Y:S01]  /*0520*/  DFMA R2, R12, R10, R2 ;  /* 0x0000000a0c02722b */ /* 0x000fe20000000002 */
[----:B------:R-:W-:Y:S01]  /*0530*/  FSETP.GEU.AND P1, PT, |R9|, 6.5827683646048100446e-37, PT ;  /* 0x036000000900780b */ /* 0x000fe20003f2e200 */
[----:B------:R-:W-:-:S08]  /*0540*/  DADD R4, R4, R4 ;  /* 0x0000000004047229 */ /* 0x000fd00000000004 */
[----:B------:R-:W-:Y:S01]  /*0550*/  FFMA R12, RZ, R21, R3 ;  /* 0x00000015ff0c7223 */ /* 0x000fe20000000003 */
[----:B0-----:R-:W-:-:S04]  /*0560*/  DMUL R10, R14, R14 ;  /* 0x0000000e0e0a7228 */ /* 0x001fc80000000000 */
[----:B------:R-:W-:Y:S01]  /*0570*/  FSETP.GT.AND P0, PT, |R12|, 1.469367938527859385e-39, PT ;  /* 0x001000000c00780b */ /* 0x000fe20003f04200 */
[----:B----4-:R-:W-:-:S03]  /*0580*/  DADD R6, R4, -R6 ;  /* 0x0000000004067229 */ /* 0x010fc60000000806 */
[----:B------:R-:W-:-:S09]  /*0590*/  DMUL R4, R10, UR6 ;  /* 0x000000060a047c28 */ /* 0x000fd20008000000 */
[----:B------:R-:W-:Y:S05]  /*05a0*/  @P0 BRA P1, `(.L_x_1) ;  /* 0x0000000000080947 */ /* 0x000fea0000800000 */
[----:B------:R-:W-:-:S07]  /*05b0*/  MOV R14, 0x5d0 ;  /* 0x000005d0000e7802 */ /* 0x000fce0000000f00 */
[----:B------:R-:W-:Y:S05]  /*05c0*/  CALL.REL.NOINC `($__internal_0_$__cuda_sm20_div_rn_f64_full) ;  /* 0x00000000005c7944 */ /* 0x000fea0003c00000 */
.L_x_1:
[----:B------:R-:W-:Y:S05]  /*05d0*/  BSYNC.RECONVERGENT B0 ;  /* 0x0000000000007941 */ /* 0x000fea0003800200 */
.L_x_0:
[----:B------:R-:W0:Y:S01]  /*05e0*/  LDC.64 R8, c[0x0][0x398] ;  /* 0x0000e600ff087b82 */ /* 0x000e220000000a00 */
[----:B------:R-:W1:Y:S01]  /*05f0*/  LDCU.64 UR6, c[0x0][0x3b8] ;  /* 0x00007700ff0677ac */ /* 0x000e620008000a00 */
[----:B0-----:R-:W-:-:S06]  /*0600*/  IMAD.WIDE R8, R0, 0x8, R8 ;  /* 0x0000000800087825 */ /* 0x001fcc00078e0208 */
[----:B------:R-:W2:Y:S01]  /*0610*/  LDG.E.64 R8, desc[UR4][R8.64] ;  /* 0x0000000408087981 */ /* 0x000ea2000c1e1b00 */
[----:B-1----:R-:W0:Y:S01]  /*0620*/  F2F.F32.F64 R10, UR6 ;  /* 0x00000006000a7d10 */ /* 0x002e220008301000 */
[----:B------:R-:W-:Y:S02]  /*0630*/  IMAD.MOV.U32 R11, RZ, RZ, 0x3bbb989d ;  /* 0x3bbb989dff0b7424 */ /* 0x000fe400078e00ff */
[----:B------:R-:W-:Y:S02]  /*0640*/  IMAD.MOV.U32 R12, RZ, RZ, 0x437c0000 ;  /* 0x437c0000ff0c7424 */ /* 0x000fe400078e00ff */
[----:B0-----:R-:W-:-:S04]  /*0650*/  FFMA.SAT R11, R10, -R11, 0.5 ;  /* 0x3f0000000a0b7423 */ /* 0x001fc8000000280b */
[----:B------:R-:W-:-:S04]  /*0660*/  FFMA.RM R11, R11, R12, 12582913 ;  /* 0x4b4000010b0b7423 */ /* 0x000fc8000000400c */
[C---:B------:R-:W-:Y:S01]  /*0670*/  FADD R13, R11.reuse, -12583039 ;  /* 0xcb40007f0b0d7421 */ /* 0x040fe20000000000 */
[----:B------:R-:W-:-:S03]  /*0680*/  IMAD.SHL.U32 R11, R11, 0x800000, RZ ;  /* 0x008000000b0b7824 */ /* 0x000fc600078e00ff */
[----:B------:R-:W-:-:S04]  /*0690*/  FFMA R13, R10, -1.4426950216293334961, -R13 ;  /* 0xbfb8aa3b0a0d7823 */ /* 0x000fc8000000080d */
[----:B------:R-:W-:Y:S02]  /*06a0*/  FFMA R14, R10, -1.925963033500011079e-08, R13 ;  /* 0xb2a570600a0e7823 */ /* 0x000fe4000000000d */
[----:B------:R-:W0:Y:S04]  /*06b0*/  LDC.64 R12, c[0x0][0x380] ;  /* 0x0000e000ff0c7b82 */ /* 0x000e280000000a00 */
[----:B------:R-:W1:Y:S02]  /*06c0*/  MUFU.EX2 R14, R14 ;  /* 0x0000000e000e7308 */ /* 0x000e640000000800 */
[----:B-1----:R-:W-:Y:S01]  /*06d0*/  FMUL R11, R11, R14 ;  /* 0x0000000e0b0b7220 */ /* 0x002fe20000400000 */
[----:B0-----:R-:W-:-:S05]  /*06e0*/  IMAD.WIDE R12, R0, 0x8, R12 ;  /* 0x00000008000c7825 */ /* 0x001fca00078e020c */
[----:B------:R-:W2:Y:S02]  /*06f0*/  F2F.F64.F32 R10, R11 ;  /* 0x0000000b000a7310 */ /* 0x000ea40000201800 */
[----:B--2---:R-:W-:-:S08]  /*0700*/  DFMA R8, -R8, R10, R2 ;  /* 0x0000000a0808722b */ /* 0x004fd00000000102 */
[----:B------:R-:W-:-:S07]  /*0710*/  DFMA R4, R4, R8, R6 ;  /* 0x000000080404722b */ /* 0x000fce0000000006 */
[----:B------:R-:W-:Y:S01]  /*0720*/  STG.E.64 desc[UR4][R12.64], R4 ;  /* 0x000000040c007986 */ /* 0x000fe2000c101b04 */
[----:B------:R-:W-:Y:S05]  /*0730*/  EXIT ;  /* 0x000000000000794d */ /* 0x000fea0003800000 */
        .weak           $__internal_0_$__cuda_sm20_div_rn_f64_full
        .type           $__internal_0_$__cuda_sm20_div_rn_f64_full,@function
        .size           $__internal_0_$__cuda_sm20_div_rn_f64_full,(.L_x_8 - $__internal_0_$__cuda_sm20_div_rn_f64_full)
$__internal_0_$__cuda_sm20_div_rn_f64_full:
[C---:B------:R-:W-:Y:S01]  /*0740*/  FSETP.GEU.AND P0, PT, |R21|.reuse, 1.469367938527859385e-39, PT ;  /* 0x001000001500780b */ /* 0x040fe20003f0e200 */
[--C-:B------:R-:W-:Y:S01]  /*0750*/  IMAD.MOV.U32 R10, RZ, RZ, R20.reuse ;  /* 0x000000ffff0a7224 */ /* 0x100fe200078e0014 */
[----:B------:R-:W-:Y:S01]  /*0760*/  LOP3.LUT R2, R21, 0x800fffff, RZ, 0xc0, !PT ;  /* 0x800fffff15027812 */ /* 0x000fe200078ec0ff */
[----:B------:R-:W-:Y:S01]  /*0770*/  IMAD.MOV.U32 R11, RZ, RZ, R21 ;  /* 0x000000ffff0b7224 */ /* 0x000fe200078e0015 */
[C---:B------:R-:W-:Y:S01]  /*0780*/  FSETP.GEU.AND P2, PT, |R9|.reuse, 1.469367938527859385e-39, PT ;  /* 0x001000000900780b */ /* 0x040fe20003f4e200 */
[----:B------:R-:W-:Y:S01]  /*0790*/  IMAD.MOV.U32 R12, RZ, RZ, 0x1 ;  /* 0x00000001ff0c7424 */ /* 0x000fe200078e00ff */
[----:B------:R-:W-:Y:S01]  /*07a0*/  LOP3.LUT R3, R2, 0x3ff00000, RZ, 0xfc, !PT ;  /* 0x3ff0000002037812 */ /* 0x000fe200078efcff */
[----:B------:R-:W-:Y:S01]  /*07b0*/  IMAD.MOV.U32 R2, RZ, RZ, R20 ;  /* 0x000000ffff027224 */ /* 0x000fe200078e0014 */
[----:B------:R-:W-:Y:S01]  /*07c0*/  LOP3.LUT R15, R9, 0x7ff00000, RZ, 0xc0, !PT ;  /* 0x7ff00000090f7812 */ /* 0x000fe200078ec0ff */
[----:B------:R-:W-:Y:S01]  /*07d0*/  BSSY.RECONVERGENT B1, `(.L_x_2) ;  /* 0x0000051000017945 */ /* 0x000fe20003800200 */
[----:B------:R-:W-:-:S03]  /*07e0*/  LOP3.LUT R22, R21, 0x7ff00000, RZ, 0xc0, !PT ;  /* 0x7ff0000015167812 */ /* 0x000fc600078ec0ff */
[----:B------:R-:W-:Y:S01]  /*07f0*/  @!P0 DMUL R2, R10, 8.98846567431157953865e+307 ;  /* 0x7fe000000a028828 */ /* 0x000fe20000000000 */
[----:B------:R-:W-:-:S03]  /*0800*/  ISETP.GE.U32.AND P1, PT, R15, R22, PT ;  /* 0x000000160f00720c */ /* 0x000fc60003f26070 */
[----:B------:R-:W-:Y:S01]  /*0810*/  @!P2 LOP3.LUT R20, R11, 0x7ff00000, RZ, 0xc0, !PT ;  /* 0x7ff000000b14a812 */ /* 0x000fe200078ec0ff */
[----:B------:R-:W-:Y:S01]  /*0820*/  @!P2 IMAD.MOV.U32 R24, RZ, RZ, RZ ;  /* 0x000000ffff18a224 */ /* 0x000fe200078e00ff */
[----:B------:R-:W0:Y:S02]  /*0830*/  MUFU.RCP64H R13, R3 ;  /* 0x00000003000d7308 */ /* 0x000e240000001800 */
[----:B------:R-:W-:Y:S01]  /*0840*/  @!P2 ISETP.GE.U32.AND P3, PT, R15, R20, PT ;  /* 0x000000140f00a20c */ /* 0x000fe20003f66070 */
[----:B0-----:R-:W-:-:S08]  /*0850*/  DFMA R16, R12, -R2, 1 ;  /* 0x3ff000000c10742b */ /* 0x001fd00000000802 */
[----:B------:R-:W-:Y:S01]  /*0860*/  DFMA R18, R16, R16, R16 ;  /* 0x000000101012722b */ /* 0x000fe20000000010 */
[----:B------:R-:W-:-:S05]  /*0870*/  IMAD.MOV.U32 R16, RZ, RZ, 0x1ca00000 ;  /* 0x1ca00000ff107424 */ /* 0x000fca00078e00ff */
[C---:B------:R-:W-:Y:S02]  /*0880*/  @!P2 SEL R17, R16.reuse, 0x63400000, !P3 ;  /* 0x634000001011a807 */ /* 0x040fe40005800000 */
[----:B------:R-:W-:Y:S01]  /*0890*/  DFMA R18, R12, R18, R12 ;  /* 0x000000120c12722b */ /* 0x000fe2000000000c */
[----:B------:R-:W-:Y:S01]  /*08a0*/  SEL R13, R16, 0x63400000, !P1 ;  /* 0x63400000100d7807 */ /* 0x000fe20004800000 */
[----:B------:R-:W-:Y:S01]  /*08b0*/  IMAD.MOV.U32 R12, RZ, RZ, R8 ;  /* 0x000000ffff0c7224 */ /* 0x000fe200078e0008 */
[--C-:B------:R-:W-:Y:S02]  /*08c0*/  @!P2 LOP3.LUT R17, R17, 0x80000000, R9.reuse, 0xf8, !PT ;  /* 0x800000001111a812 */ /* 0x100fe400078ef809 */
[----:B------:R-:W-:Y:S02]  /*08d0*/  LOP3.LUT R13, R13, 0x800fffff, R9, 0xf8, !PT ;  /* 0x800fffff0d0d7812 */ /* 0x000fe400078ef809 */
[----:B------:R-:W-:Y:S01]  /*08e0*/  @!P2 LOP3.LUT R25, R17, 0x100000, RZ, 0xfc, !PT ;  /* 0x001000001119a812 */ /* 0x000fe200078efcff */
[----:B------:R-:W-:-:S05]  /*08f0*/  DFMA R20, R18, -R2, 1 ;  /* 0x3ff000001214742b */ /* 0x000fca0000000802 */
[----:B------:R-:W-:Y:S01]  /*0900*/  @!P2 DFMA R12, R12, 2, -R24 ;  /* 0x400000000c0ca82b */ /* 0x000fe20000000818 */
[----:B------:R-:W-:Y:S02]  /*0910*/  IMAD.MOV.U32 R24, RZ, RZ, R15 ;  /* 0x000000ffff187224 */ /* 0x000fe400078e000f */
[----:B------:R-:W-:Y:S01]  /*0920*/  DFMA R18, R18, R20, R18 ;  /* 0x000000141212722b */ /* 0x000fe20000000012 */
[----:B------:R-:W-:Y:S01]  /*0930*/  IMAD.MOV.U32 R25, RZ, RZ, R22 ;  /* 0x000000ffff197224 */ /* 0x000fe200078e0016 */
[----:B------:R-:W-:-:S05]  /*0940*/  @!P0 LOP3.LUT R25, R3, 0x7ff00000, RZ, 0xc0, !PT ;  /* 0x7ff0000003198812 */ /* 0x000fca00078ec0ff */
[----:B------:R-:W-:Y:S01]  /*0950*/  @!P2 LOP3.LUT R24, R13, 0x7ff00000, RZ, 0xc0, !PT ;  /* 0x7ff000000d18a812 */ /* 0x000fe200078ec0ff */
[----:B------:R-:W-:-:S03]  /*0960*/  DMUL R20, R18, R12 ;  /* 0x0000000c12147228 */ /* 0x000fc60000000000 */
[----:B------:R-:W-:-:S04]  /*0970*/  IADD3 R17, PT, PT, R24, -0x1, RZ ;  /* 0xffffffff18117810 */ /* 0x000fc80007ffe0ff */
[----:B------:R-:W-:Y:S01]  /*0980*/  ISETP.GT.U32.AND P0, PT, R17, 0x7feffffe, PT ;  /* 0x7feffffe1100780c */ /* 0x000fe20003f04070 */
[----:B------:R-:W-:Y:S01]  /*0990*/  VIADD R17, R25, 0xffffffff ;  /* 0xffffffff19117836 */ /* 0x000fe20000000000 */
[----:B------:R-:W-:-:S04]  /*09a0*/  DFMA R22, R20, -R2, R12 ;  /* 0x800000021416722b */ /* 0x000fc8000000000c */
[----:B------:R-:W-:-:S04]  /*09b0*/  ISETP.GT.U32.OR P0, PT, R17, 0x7feffffe, P0 ;  /* 0x7feffffe1100780c */ /* 0x000fc80000704470 */
[----:B------:R-:W-:-:S09]  /*09c0*/  DFMA R18, R18, R22, R20 ;  /* 0x000000161212722b */ /* 0x000fd20000000014 */
[----:B------:R-:W-:Y:S05]  /*09d0*/  @P0 BRA `(.L_x_3) ;  /* 0x00000000006c0947 */ /* 0x000fea0003800000 */
[----:B------:R-:W-:-:S04]  /*09e0*/  LOP3.LUT R20, R11, 0x7ff00000, RZ, 0xc0, !PT ;  /* 0x7ff000000b147812 */ /* 0x000fc800078ec0ff */
[CC--:B------:R-:W-:Y:S02]  /*09f0*/  VIADDMNMX R8, R15.reuse, -R20.reuse, 0xb9600000, !PT ;  /* 0xb96000000f087446 */ /* 0x0c0fe40007800914 */
[----:B------:R-:W-:Y:S01]  /*0a00*/  ISETP.GE.U32.AND P0, PT, R15, R20, PT ;  /* 0x000000140f00720c */ /* 0x000fe20003f06070 */
[----:B------:R-:W-:Y:S01]  /*0a10*/  IMAD.MOV.U32 R20, RZ, RZ, RZ ;  /* 0x000000ffff147224 */ /* 0x000fe200078e00ff */
[----:B------:R-:W-:Y:S02]  /*0a20*/  VIMNMX R8, PT, PT, R8, 0x46a00000, PT ;  /* 0x46a0000008087848 */ /* 0x000fe40003fe0100 */
[----:B------:R-:W-:-:S05]  /*0a30*/  SEL R9, R16, 0x63400000, !P0 ;  /* 0x6340000010097807 */ /* 0x000fca0004000000 */
[----:B------:R-:W-:-:S04]  /*0a40*/  IMAD.IADD R8, R8, 0x1, -R9 ;  /* 0x0000000108087824 */ /* 0x000fc800078e0a09 */
[----:B------:R-:W-:-:S06]  /*0a50*/  VIADD R21, R8, 0x7fe00000 ;  /* 0x7fe0000008157836 */ /* 0x000fcc0000000000 */
[----:B------:R-:W-:-:S10]  /*0a60*/  DMUL R16, R18, R20 ;  /* 0x0000001412107228 */ /* 0x000fd40000000000 */
[----:B------:R-:W-:-:S13]  /*0a70*/  FSETP.GTU.AND P0, PT, |R17|, 1.469367938527859385e-39, PT ;  /* 0x001000001100780b */ /* 0x000fda0003f0c200 */
[----:B------:R-:W-:Y:S05]  /*0a80*/  @P0 BRA `(.L_x_4) ;  /* 0x0000000000940947 */ /* 0x000fea0003800000 */
[----:B------:R-:W-:Y:S01]  /*0a90*/  DFMA R2, R18, -R2, R12 ;  /* 0x800000021202722b */ /* 0x000fe2000000000c */
[----:B------:R-:W-:-:S09]  /*0aa0*/  IMAD.MOV.U32 R20, RZ, RZ, RZ ;  /* 0x000000ffff147224 */ /* 0x000fd200078e00ff */
[C---:B------:R-:W-:Y:S02]  /*0ab0*/  FSETP.NEU.AND P0, PT, R3.reuse, RZ, PT ;  /* 0x000000ff0300720b */ /* 0x040fe40003f0d000 */
[----:B------:R-:W-:-:S04]  /*0ac0*/  LOP3.LUT R11, R3, 0x80000000, R11, 0x48, !PT ;  /* 0x80000000030b7812 */ /* 0x000fc800078e480b */
[----:B------:R-:W-:-:S07]  /*0ad0*/  LOP3.LUT R21, R11, R21, RZ, 0xfc, !PT ;  /* 0x000000150b157212 */ /* 0x000fce00078efcff */
[----:B------:R-:W-:Y:S05]  /*0ae0*/  @!P0 BRA `(.L_x_4) ;  /* 0x00000000007c8947 */ /* 0x000fea0003800000 */
[----:B------:R-:W-:Y:S02]  /*0af0*/  IMAD.MOV R3, RZ, RZ, -R8 ;  /* 0x000000ffff037224 */ /* 0x000fe400078e0a08 */
[----:B------:R-:W-:-:S06]  /*0b00*/  IMAD.MOV.U32 R2, RZ, RZ, RZ ;  /* 0x000000ffff027224 */ /* 0x000fcc00078e00ff */
[----:B------:R-:W-:Y:S02]  /*0b10*/  DFMA R2, R16, -R2, R18 ;  /* 0x800000021002722b */ /* 0x000fe40000000012 */
[----:B------:R-:W-:-:S04]  /*0b20*/  DMUL.RP R18, R18, R20 ;  /* 0x0000001412127228 */ /* 0x000fc80000008000 */
[----:B------:R-:W-:-:S04]  /*0b30*/  IADD3 R2, PT, PT, -R8, -0x43300000, RZ ;  /* 0xbcd0000008027810 */ /* 0x000fc80007ffe1ff */
[----:B------:R-:W-:Y:S02]  /*0b40*/  FSETP.NEU.AND P0, PT, |R3|, R2, PT ;  /* 0x000000020300720b */ /* 0x000fe40003f0d200 */
[----:B------:R-:W-:Y:S02]  /*0b50*/  LOP3.LUT R11, R19, R11, RZ, 0x3c, !PT ;  /* 0x0000000b130b7212 */ /* 0x000fe400078e3cff */
[----:B------:R-:W-:Y:S02]  /*0b60*/  FSEL R16, R18, R16, !P0 ;  /* 0x0000001012107208 */ /* 0x000fe40004000000 */
[----:B------:R-:W-:Y:S01]  /*0b70*/  FSEL R17, R11, R17, !P0 ;  /* 0x000000110b117208 */ /* 0x000fe20004000000 */
[----:B------:R-:W-:Y:S06]  /*0b80*/  BRA `(.L_x_4) ;  /* 0x0000000000547947 */ /* 0x000fec0003800000 */
.L_x_3:
[----:B------:R-:W-:-:S14]  /*0b90*/  DSETP.NAN.AND P0, PT, R8, R8, PT ;  /* 0x000000080800722a */ /* 0x000fdc0003f08000 */
[----:B------:R-:W-:Y:S05]  /*0ba0*/  @P0 BRA `(.L_x_5) ;  /* 0x0000000000440947 */ /* 0x000fea0003800000 */
[----:B------:R-:W-:-:S14]  /*0bb0*/  DSETP.NAN.AND P0, PT, R10, R10, PT ;  /* 0x0000000a0a00722a */ /* 0x000fdc0003f08000 */
[----:B------:R-:W-:Y:S05]  /*0bc0*/  @P0 BRA `(.L_x_6) ;  /* 0x0000000000300947 */ /* 0x000fea0003800000 */
[----:B------:R-:W-:Y:S01]  /*0bd0*/  ISETP.NE.AND P0, PT, R24, R25, PT ;  /* 0x000000191800720c */ /* 0x000fe20003f05270 */
[----:B------:R-:W-:Y:S02]  /*0be0*/  IMAD.MOV.U32 R16, RZ, RZ, 0x0 ;  /* 0x00000000ff107424 */ /* 0x000fe400078e00ff */
[----:B------:R-:W-:-:S10]  /*0bf0*/  IMAD.MOV.U32 R17, RZ, RZ, -0x80000 ;  /* 0xfff80000ff117424 */ /* 0x000fd400078e00ff */
[----:B------:R-:W-:Y:S05]  /*0c00*/  @!P0 BRA `(.L_x_4) ;  /* 0x0000000000348947 */ /* 0x000fea0003800000 */
[----:B------:R-:W-:Y:S02]  /*0c10*/  ISETP.NE.AND P0, PT, R24, 0x7ff00000, PT ;  /* 0x7ff000001800780c */ /* 0x000fe40003f05270 */
[----:B------:R-:W-:Y:S02]  /*0c20*/  LOP3.LUT R17, R9, 0x80000000, R11, 0x48, !PT ;  /* 0x8000000009117812 */ /* 0x000fe400078e480b */
[----:B------:R-:W-:-:S13]  /*0c30*/  ISETP.EQ.OR P0, PT, R25, RZ, !P0 ;  /* 0x000000ff1900720c */ /* 0x000fda0004702670 */
[----:B------:R-:W-:Y:S02]  /*0c40*/  @P0 LOP3.LUT R2, R17, 0x7ff00000, RZ, 0xfc, !PT ;  /* 0x7ff0000011020812 */ /* 0x000fe400078efcff */
[----:B------:R-:W-:Y:S01]  /*0c50*/  @!P0 MOV R16, RZ ;  /* 0x000000ff00108202 */ /* 0x000fe20000000f00 */
[----:B------:R-:W-:Y:S02]  /*0c60*/  @P0 IMAD.MOV.U32 R16, RZ, RZ, RZ ;  /* 0x000000ffff100224 */ /* 0x000fe400078e00ff */
[----:B------:R-:W-:Y:S01]  /*0c70*/  @P0 IMAD.MOV.U32 R17, RZ, RZ, R2 ;  /* 0x000000ffff110224 */ /* 0x000fe200078e0002 */
[----:B------:R-:W-:Y:S06]  /*0c80*/  BRA `(.L_x_4) ;  /* 0x0000000000147947 */ /* 0x000fec0003800000 */
.L_x_6:
[----:B------:R-:W-:Y:S01]  /*0c90*/  LOP3.LUT R17, R11, 0x80000, RZ, 0xfc, !PT ;  /* 0x000800000b117812 */ /* 0x000fe200078efcff */
[----:B------:R-:W-:Y:S01]  /*0ca0*/  IMAD.MOV.U32 R16, RZ, RZ, R10 ;  /* 0x000000ffff107224 */ /* 0x000fe200078e000a */
[----:B------:R-:W-:Y:S06]  /*0cb0*/  BRA `(.L_x_4) ;  /* 0x0000000000087947 */ /* 0x000fec0003800000 */
.L_x_5:
[----:B------:R-:W-:Y:S01]  /*0cc0*/  LOP3.LUT R17, R9, 0x80000, RZ, 0xfc, !PT ;  /* 0x0008000009117812 */ /* 0x000fe200078efcff */
[----:B------:R-:W-:-:S07]  /*0cd0*/  IMAD.MOV.U32 R16, RZ, RZ, R8 ;  /* 0x000000ffff107224 */ /* 0x000fce00078e0008 */
.L_x_4:
[----:B------:R-:W-:Y:S05]  /*0ce0*/  BSYNC.RECONVERGENT B1 ;  /* 0x0000000000017941 */ /* 0x000fea0003800200 */
.L_x_2:
[----:B------:R-:W-:Y:S02]  /*0cf0*/  IMAD.MOV.U32 R15, RZ, RZ, 0x0 ;  /* 0x00000000ff0f7424 */ /* 0x000fe400078e00ff */
[----:B------:R-:W-:Y:S02]  /*0d00*/  IMAD.MOV.U32 R2, RZ, RZ, R16 ;  /* 0x000000ffff027224 */ /* 0x000fe400078e0010 */
[----:B------:R-:W-:Y:S01]  /*0d10*/  IMAD.MOV.U32 R3, RZ, RZ, R17 ;  /* 0x000000ffff037224 */ /* 0x000fe200078e0011 */
[----:B------:R-:W-:Y:S06]  /*0d20*/  RET.REL.NODEC R14 `(_Z10evolve_gpuPdS_S_S_iddd) ;  /* 0xfffffff00eb47950 */ /* 0x000fec0003c3ffff */
.L_x_7:
[----:B------:R-:W-:-:S00]  /*0d30*/  BRA `(.L_x_7) ;  /* 0xfffffffc00fc7947 */ /* 0x000fc0000383ffff */
[----:B------:R-:W-:-:S00]  /*0d40*/  NOP ;  /* 0x0000000000007918 */ /* 0x000fc00000000000 */
        /* <DEDUP_REMOVED lines=11> */
.L_x_8:


//--------------------- .nv.shared.reserved.0     --------------------------
	.section	.nv.shared.reserved.0,"aw",@nobits
	.weak		__nv_reservedSMEM_offset_0_alias
	.size		__nv_reservedSMEM_offset_0_alias, 0, 64
	.other		__nv_reservedSMEM_offset_0_alias,@"STO_CUDA_RESERVED_SHARED STV_DEFAULT"
__nv_reservedSMEM_offset_0_alias:
	.zero		0
	.zero		64


//--------------------- .nv.constant0._Z10evolve_gpuPdS_S_S_iddd --------------------------
	.section	.nv.constant0._Z10evolve_gpuPdS_S_S_iddd,"a",@progbits
	.sectionflags	@""
	.align	4
.nv.constant0._Z10evolve_gpuPdS_S_S_iddd:
	.zero		960


//--------------------- SYMBOLS --------------------------

	.type		.nv.reservedSmem.offset0,@object
	.size		.nv.reservedSmem.offset0,0x4
